//
// Generated by NVIDIA NVVM Compiler
//
// Compiler Build ID: CL-36424714
// Cuda compilation tools, release 13.0, V13.0.88
// Based on NVVM 20.0.0
//

.version 9.0
.target sm_100
.address_size 64

	// .globl	_Z10lrn_kernelPKfPfi
.extern .shared .align 16 .b8 s_data[];

.visible .entry _Z10lrn_kernelPKfPfi(
	.param .u64 .ptr .align 1 _Z10lrn_kernelPKfPfi_param_0,
	.param .u64 .ptr .align 1 _Z10lrn_kernelPKfPfi_param_1,
	.param .u32 _Z10lrn_kernelPKfPfi_param_2
)
{
	.reg .pred 	%p<7>;
	.reg .b32 	%r<20>;
	.reg .b32 	%f<21>;
	.reg .b64 	%rd<12>;

	ld.param.u64 	%rd3, [_Z10lrn_kernelPKfPfi_param_0];
	ld.param.u64 	%rd2, [_Z10lrn_kernelPKfPfi_param_1];
	ld.param.u32 	%r7, [_Z10lrn_kernelPKfPfi_param_2];
	cvta.to.global.u64 	%rd1, %rd3;
	mov.u32 	%r1, %tid.x;
	mov.u32 	%r8, %ctaid.x;
	mov.u32 	%r2, %ntid.x;
	mad.lo.s32 	%r3, %r8, %r2, %r1;
	setp.ge.s32 	%p1, %r3, %r7;
	@%p1 bra 	$L__BB0_9;
	add.s32 	%r4, %r3, -2;
	setp.lt.s32 	%p2, %r3, 2;
	setp.ge.s32 	%p3, %r4, %r7;
	shl.b32 	%r9, %r1, 2;
	mov.u32 	%r10, s_data;
	add.s32 	%r5, %r10, %r9;
	or.pred  	%p4, %p2, %p3;
	@%p4 bra 	$L__BB0_3;
	mul.wide.u32 	%rd4, %r4, 4;
	add.s64 	%rd5, %rd1, %rd4;
	ld.global.nc.f32 	%f1, [%rd5];
	st.shared.f32 	[%r5], %f1;
	bra.uni 	$L__BB0_4;
$L__BB0_3:
	mov.b32 	%r11, 0;
	st.shared.u32 	[%r5], %r11;
$L__BB0_4:
	and.b32  	%r12, %r1, 1022;
	setp.ne.s32 	%p5, %r12, 0;
	@%p5 bra 	$L__BB0_8;
	add.s32 	%r13, %r2, %r1;
	add.s32 	%r14, %r13, %r3;
	add.s32 	%r6, %r14, -2;
	setp.ge.s32 	%p6, %r6, %r7;
	@%p6 bra 	$L__BB0_7;
	mul.wide.s32 	%rd6, %r6, 4;
	add.s64 	%rd7, %rd1, %rd6;
	ld.global.nc.f32 	%f2, [%rd7];
	shl.b32 	%r18, %r2, 2;
	add.s32 	%r19, %r5, %r18;
	st.shared.f32 	[%r19], %f2;
	bra.uni 	$L__BB0_8;
$L__BB0_7:
	shl.b32 	%r15, %r2, 2;
	add.s32 	%r16, %r5, %r15;
	mov.b32 	%r17, 0;
	st.shared.u32 	[%r16], %r17;
$L__BB0_8:
	bar.sync 	0;
	ld.shared.f32 	%f3, [%r5];
	fma.rn.f32 	%f4, %f3, %f3, 0f00000000;
	ld.shared.f32 	%f5, [%r5+4];
	fma.rn.f32 	%f6, %f5, %f5, %f4;
	ld.shared.f32 	%f7, [%r5+8];
	fma.rn.f32 	%f8, %f7, %f7, %f6;
	ld.shared.f32 	%f9, [%r5+12];
	fma.rn.f32 	%f10, %f9, %f9, %f8;
	ld.shared.f32 	%f11, [%r5+16];
	fma.rn.f32 	%f12, %f11, %f11, %f10;
	fma.rn.f32 	%f13, %f12, 0f37A7C5AC, 0f3F800000;
	lg2.approx.f32 	%f14, %f13;
	mul.f32 	%f15, %f14, 0f3F317218;
	mul.f32 	%f16, %f15, 0f3F400000;
	mul.f32 	%f17, %f16, 0f3FB8AA3B;
	ex2.approx.f32 	%f18, %f17;
	mul.wide.s32 	%rd8, %r3, 4;
	add.s64 	%rd9, %rd1, %rd8;
	ld.global.nc.f32 	%f19, [%rd9];
	div.approx.f32 	%f20, %f19, %f18;
	cvta.to.global.u64 	%rd10, %rd2;
	add.s64 	%rd11, %rd10, %rd8;
	st.global.f32 	[%rd11], %f20;
$L__BB0_9:
	ret;

}


// ===== COMPILED SASS (sm_100) =====

	.target	sm_100

	.elftype	@"ET_EXEC"


//--------------------- .note.nv.tkinfo           --------------------------
	.section	.note.nv.tkinfo,"",@"SHT_NOTE"
	.sectionflags	@"SHF_NOTE_NV_TKINFO"
	.tkinfo
        /*0018*/ 	.word	0x00000002
        /*0030*/ 	.string	""
        /*0030*/ 	.string	"ptxas"
        /*0030*/ 	.string	"Cuda compilation tools, release 13.0, V13.0.88"
        /*0030*/ 	.string	"Build cuda_13.0.r13.0/compiler.36424714_0"
        /*0030*/ 	.string	"-arch sm_100 -m 64 "



//--------------------- .note.nv.cuinfo           --------------------------
	.section	.note.nv.cuinfo,"",@"SHT_NOTE"
	.sectionflags	@"SHF_NOTE_NV_CUINFO"
        /*0018*/ 	.short	0x0002
        /*001a*/ 	.short	0x0064
        /*001c*/ 	.short	0x0082
	.zero		2


//--------------------- .nv.info                  --------------------------
	.section	.nv.info,"",@"SHT_CUDA_INFO"
	.align	4


	//----- nvinfo : EIATTR_REGCOUNT
	.align		4
        /*0000*/ 	.byte	0x04, 0x2f
        /*0002*/ 	.short	(.L_1 - .L_0)
	.align		4
.L_0:
        /*0004*/ 	.word	index@(_Z10lrn_kernelPKfPfi)
        /*0008*/ 	.word	0x00000010


	//----- nvinfo : EIATTR_FRAME_SIZE
	.align		4
.L_1:
        /*000c*/ 	.byte	0x04, 0x11
        /*000e*/ 	.short	(.L_3 - .L_2)
	.align		4
.L_2:
        /*0010*/ 	.word	index@(_Z10lrn_kernelPKfPfi)
        /*0014*/ 	.word	0x00000000


	//----- nvinfo : EIATTR_MIN_STACK_SIZE
	.align		4
.L_3:
        /*0018*/ 	.byte	0x04, 0x12
        /*001a*/ 	.short	(.L_5 - .L_4)
	.align		4
.L_4:
        /*001c*/ 	.word	index@(_Z10lrn_kernelPKfPfi)
        /*0020*/ 	.word	0x00000000
.L_5:


//--------------------- .nv.compat                --------------------------
	.section	.nv.compat,"",@"SHT_CUDA_COMPAT_INFO"
	.align	4
        /*0000*/ 	.byte	0x02, 0x09, 0x00, 0x00, 0x02, 0x02, 0x01, 0x00, 0x02, 0x05, 0x05, 0x00, 0x03, 0x07, 0x01, 0x01
        /*0010*/ 	.byte	0x02, 0x03, 0x00, 0x00, 0x02, 0x06, 0x01, 0x00, 0x04, 0x0b, 0x08, 0x00, 0x01, 0x00, 0x00, 0x00
        /*0020*/ 	.byte	0x00, 0x00, 0x00, 0x00


//--------------------- .nv.info._Z10lrn_kernelPKfPfi --------------------------
	.section	.nv.info._Z10lrn_kernelPKfPfi,"",@"SHT_CUDA_INFO"
	.sectionflags	@""
	.align	4


	//----- nvinfo : EIATTR_CUDA_API_VERSION
	.align		4
        /*0000*/ 	.byte	0x04, 0x37
        /*0002*/ 	.short	(.L_7 - .L_6)
.L_6:
        /*0004*/ 	.word	0x00000082


	//----- nvinfo : EIATTR_KPARAM_INFO
	.align		4
.L_7:
        /*0008*/ 	.byte	0x04, 0x17
        /*000a*/ 	.short	(.L_9 - .L_8)
.L_8:
        /*000c*/ 	.word	0x00000000
        /*0010*/ 	.short	0x0002
        /*0012*/ 	.short	0x0010
        /*0014*/ 	.byte	0x00, 0xf0, 0x11, 0x00


	//----- nvinfo : EIATTR_KPARAM_INFO
	.align		4
.L_9:
        /*0018*/ 	.byte	0x04, 0x17
        /*001a*/ 	.short	(.L_11 - .L_10)
.L_10:
        /*001c*/ 	.word	0x00000000
        /*0020*/ 	.short	0x0001
        /*0022*/ 	.short	0x0008
        /*0024*/ 	.byte	0x00, 0xf5, 0x21, 0x00


	//----- nvinfo : EIATTR_KPARAM_INFO
	.align		4
.L_11:
        /*0028*/ 	.byte	0x04, 0x17
        /*002a*/ 	.short	(.L_13 - .L_12)
.L_12:
        /*002c*/ 	.word	0x00000000
        /*0030*/ 	.short	0x0000
        /*0032*/ 	.short	0x0000
        /*0034*/ 	.byte	0x00, 0xf5, 0x21, 0x00


	//----- nvinfo : EIATTR_SPARSE_MMA_MASK
	.align		4
.L_13:
        /*0038*/ 	.byte	0x03, 0x50
        /*003a*/ 	.short	0x0000


	//----- nvinfo : EIATTR_MAXREG_COUNT
	.align		4
        /*003c*/ 	.byte	0x03, 0x1b
        /*003e*/ 	.short	0x00ff


	//----- nvinfo : EIATTR_NUM_BARRIERS
	.align		4
        /*0040*/ 	.byte	0x02, 0x4c
        /*0042*/ 	.byte	0x01
	.zero		1


	//----- nvinfo : EIATTR_MERCURY_ISA_VERSION
	.align		4
        /*0044*/ 	.byte	0x03, 0x5f
        /*0046*/ 	.short	0x0101


	//----- nvinfo : EIATTR_VRC_CTA_INIT_COUNT
	.align		4
        /*0048*/ 	.byte	0x02, 0x4a
	.zero		1
	.zero		1


	//----- nvinfo : EIATTR_EXIT_INSTR_OFFSETS
	.align		4
        /*004c*/ 	.byte	0x04, 0x1c
        /*004e*/ 	.short	(.L_15 - .L_14)


	//   ....[0]....
.L_14:
        /*0050*/ 	.word	0x00000070


	//   ....[1]....
        /*0054*/ 	.word	0x00000480


	//----- nvinfo : EIATTR_CRS_STACK_SIZE
	.align		4
.L_15:
        /*0058*/ 	.byte	0x04, 0x1e
        /*005a*/ 	.short	(.L_17 - .L_16)
.L_16:
        /*005c*/ 	.word	0x00000000


	//----- nvinfo : EIATTR_CBANK_PARAM_SIZE
	.align		4
.L_17:
        /*0060*/ 	.byte	0x03, 0x19
        /*0062*/ 	.short	0x0014


	//----- nvinfo : EIATTR_PARAM_CBANK
	.align		4
        /*0064*/ 	.byte	0x04, 0x0a
        /*0066*/ 	.short	(.L_19 - .L_18)
	.align		4
.L_18:
        /*0068*/ 	.word	index@(.nv.constant0._Z10lrn_kernelPKfPfi)
        /*006c*/ 	.short	0x0380
        /*006e*/ 	.short	0x0014


	//----- nvinfo : EIATTR_SW_WAR
	.align		4
.L_19:
        /*0070*/ 	.byte	0x04, 0x36
        /*0072*/ 	.short	(.L_21 - .L_20)
.L_20:
        /*0074*/ 	.word	0x00000008
.L_21:


//--------------------- .nv.callgraph             --------------------------
	.section	.nv.callgraph,"",@"SHT_CUDA_CALLGRAPH"
	.align	4
	.sectionentsize	8
	.align		4
        /*0000*/ 	.word	0x00000000
	.align		4
        /*0004*/ 	.word	0xffffffff
	.align		4
        /*0008*/ 	.word	0x00000000
	.align		4
        /*000c*/ 	.word	0xfffffffe
	.align		4
        /*0010*/ 	.word	0x00000000
	.align		4
        /*0014*/ 	.word	0xfffffffd
	.align		4
        /*0018*/ 	.word	0x00000000
	.align		4
        /*001c*/ 	.word	0xfffffffc


//--------------------- .text._Z10lrn_kernelPKfPfi --------------------------
	.section	.text._Z10lrn_kernelPKfPfi,"ax",@progbits
	.align	128
        .global         _Z10lrn_kernelPKfPfi
        .type           _Z10lrn_kernelPKfPfi,@function
        .size           _Z10lrn_kernelPKfPfi,(.L_x_4 - _Z10lrn_kernelPKfPfi)
        .other          _Z10lrn_kernelPKfPfi,@"STO_CUDA_ENTRY STV_DEFAULT"
_Z10lrn_kernelPKfPfi:
.text._Z10lrn_kernelPKfPfi:
[----:B------:R-:W-:Y:S01]  /*0000*/  LDC R1, c[0x0][0x37c] ;  /* 0x0000df00ff017b82 */ /* 0x000fe20000000800 */
[----:B------:R-:W0:Y:S07]  /*0010*/  S2R R7, SR_TID.X ;  /* 0x0000000000077919 */ /* 0x000e2e0000002100 */
[----:B------:R-:W0:Y:S01]  /*0020*/  S2UR UR4, SR_CTAID.X ;  /* 0x00000000000479c3 */ /* 0x000e220000002500 */
[----:B------:R-:W1:Y:S07]  /*0030*/  LDCU UR8, c[0x0][0x390] ;  /* 0x00007200ff0877ac */ /* 0x000e6e0008000800 */
[----:B------:R-:W0:Y:S02]  /*0040*/  LDC R6, c[0x0][0x360] ;  /* 0x0000d800ff067b82 */ /* 0x000e240000000800 */
[----:B0-----:R-:W-:-:S05]  /*0050*/  IMAD R2, R6, UR4, R7 ;  /* 0x0000000406027c24 */ /* 0x001fca000f8e0207 */
[----:B-1----:R-:W-:-:S13]  /*0060*/  ISETP.GE.AND P0, PT, R2, UR8, PT ;  /* 0x0000000802007c0c */ /* 0x002fda000bf06270 */
[----:B------:R-:W-:Y:S05]  /*0070*/  @P0 EXIT ;  /* 0x000000000000094d */ /* 0x000fea0003800000 */
[----:B------:R-:W-:Y:S01]  /*0080*/  IADD3 R3, PT, PT, R2, -0x2, RZ ;  /* 0xfffffffe02037810 */ /* 0x000fe20007ffe0ff */
[----:B------:R-:W0:Y:S03]  /*0090*/  LDCU.64 UR6, c[0x0][0x358] ;  /* 0x00006b00ff0677ac */ /* 0x000e260008000a00 */
[----:B------:R-:W-:-:S04]  /*00a0*/  ISETP.GE.AND P0, PT, R3, UR8, PT ;  /* 0x0000000803007c0c */ /* 0x000fc8000bf06270 */
[----:B------:R-:W-:-:S13]  /*00b0*/  ISETP.LT.OR P0, PT, R2, 0x2, P0 ;  /* 0x000000020200780c */ /* 0x000fda0000701670 */
[----:B------:R-:W1:Y:S02]  /*00c0*/  @!P0 LDC.64 R4, c[0x0][0x380] ;  /* 0x0000e000ff048b82 */ /* 0x000e640000000a00 */
[----:B-1----:R-:W-:-:S06]  /*00d0*/  @!P0 IMAD.WIDE.U32 R4, R3, 0x4, R4 ;  /* 0x0000000403048825 */ /* 0x002fcc00078e0004 */
[----:B0-----:R-:W2:Y:S01]  /*00e0*/  @!P0 LDG.E.CONSTANT R4, desc[UR6][R4.64] ;  /* 0x0000000604048981 */ /* 0x001ea2000c1e9900 */
[----:B------:R-:W0:Y:S01]  /*00f0*/  S2UR UR5, SR_CgaCtaId ;  /* 0x00000000000579c3 */ /* 0x000e220000008800 */
[----:B------:R-:W-:Y:S01]  /*0100*/  UMOV UR4, 0x400 ;  /* 0x0000040000047882 */ /* 0x000fe20000000000 */
[----:B------:R-:W-:Y:S01]  /*0110*/  BSSY.RECONVERGENT B0, `(.L_x_0) ;  /* 0x0000013000007945 */ /* 0x000fe20003800200 */
[----:B0-----:R-:W-:-:S06]  /*0120*/  ULEA UR4, UR5, UR4, 0x18 ;  /* 0x0000000405047291 */ /* 0x001fcc000f8ec0ff */
[----:B------:R-:W-:-:S05]  /*0130*/  LEA R3, R7, UR4, 0x2 ;  /* 0x0000000407037c11 */ /* 0x000fca000f8e10ff */
[----:B--2---:R0:W-:Y:S04]  /*0140*/  @!P0 STS [R3], R4 ;  /* 0x0000000403008388 */ /* 0x0041e80000000800 */
[----:B------:R0:W-:Y:S01]  /*0150*/  @P0 STS [R3], RZ ;  /* 0x000000ff03000388 */ /* 0x0001e20000000800 */
[----:B------:R-:W-:-:S13]  /*0160*/  LOP3.LUT P0, RZ, R7, 0x3fe, RZ, 0xc0, !PT ;  /* 0x000003fe07ff7812 */ /* 0x000fda000780c0ff */
[----:B0-----:R-:W-:Y:S05]  /*0170*/  @P0 BRA `(.L_x_1) ;  /* 0x0000000000300947 */ /* 0x001fea0003800000 */
[----:B------:R-:W-:-:S04]  /*0180*/  IADD3 R0, PT, PT, R2, R6, R7 ;  /* 0x0000000602007210 */ /* 0x000fc80007ffe007 */
[----:B------:R-:W-:-:S04]  /*0190*/  IADD3 R7, PT, PT, R0, -0x2, RZ ;  /* 0xfffffffe00077810 */ /* 0x000fc80007ffe0ff */
[----:B------:R-:W-:-:S13]  /*01a0*/  ISETP.GE.AND P0, PT, R7, UR8, PT ;  /* 0x0000000807007c0c */ /* 0x000fda000bf06270 */
[----:B------:R-:W-:Y:S05]  /*01b0*/  @P0 BRA `(.L_x_2) ;  /* 0x0000000000180947 */ /* 0x000fea0003800000 */
[----:B------:R-:W0:Y:S02]  /*01c0*/  LDC.64 R4, c[0x0][0x380] ;  /* 0x0000e000ff047b82 */ /* 0x000e240000000a00 */
[----:B0-----:R-:W-:-:S06]  /*01d0*/  IMAD.WIDE R4, R7, 0x4, R4 ;  /* 0x0000000407047825 */ /* 0x001fcc00078e0204 */
[----:B------:R-:W2:Y:S01]  /*01e0*/  LDG.E.CONSTANT R4, desc[UR6][R4.64] ;  /* 0x0000000604047981 */ /* 0x000ea2000c1e9900 */
[----:B------:R-:W-:-:S05]  /*01f0*/  LEA R7, R6, R3, 0x2 ;  /* 0x0000000306077211 */ /* 0x000fca00078e10ff */
[----:B--2---:R0:W-:Y:S01]  /*0200*/  STS [R7], R4 ;  /* 0x0000000407007388 */ /* 0x0041e20000000800 */
[----:B------:R-:W-:Y:S05]  /*0210*/  BRA `(.L_x_1) ;  /* 0x0000000000087947 */ /* 0x000fea0003800000 */
.L_x_2:
[----:B------:R-:W-:-:S05]  /*0220*/  LEA R6, R6, R3, 0x2 ;  /* 0x0000000306067211 */ /* 0x000fca00078e10ff */
[----:B------:R1:W-:Y:S02]  /*0230*/  STS [R6], RZ ;  /* 0x000000ff06007388 */ /* 0x0003e40000000800 */
.L_x_1:
[----:B------:R-:W-:Y:S05]  /*0240*/  BSYNC.RECONVERGENT B0 ;  /* 0x0000000000007941 */ /* 0x000fea0003800200 */
.L_x_0:
[----:B0-----:R-:W0:Y:S08]  /*0250*/  LDC.64 R4, c[0x0][0x380] ;  /* 0x0000e000ff047b82 */ /* 0x001e300000000a00 */
[----:B------:R-:W-:Y:S01]  /*0260*/  BAR.SYNC.DEFER_BLOCKING 0x0 ;  /* 0x0000000000007b1d */ /* 0x000fe20000010000 */
[----:B0-----:R-:W-:-:S05]  /*0270*/  IMAD.WIDE R4, R2, 0x4, R4 ;  /* 0x0000000402047825 */ /* 0x001fca00078e0204 */
[----:B------:R-:W0:Y:S04]  /*0280*/  LDS R0, [R3] ;  /* 0x0000000003007984 */ /* 0x000e280000000800 */
[----:B------:R2:W3:Y:S04]  /*0290*/  LDG.E.CONSTANT R8, desc[UR6][R4.64] ;  /* 0x0000000604087981 */ /* 0x0004e8000c1e9900 */
[----:B------:R-:W4:Y:S04]  /*02a0*/  LDS R7, [R3+0x4] ;  /* 0x0000040003077984 */ /* 0x000f280000000800 */
[----:B------:R-:W5:Y:S01]  /*02b0*/  LDS R9, [R3+0x8] ;  /* 0x0000080003097984 */ /* 0x000f620000000800 */
[----:B--2---:R-:W-:-:S03]  /*02c0*/  HFMA2 R5, -RZ, RZ, 0.478271484375, -5.671875 ;  /* 0x37a7c5acff057431 */ /* 0x004fc600000001ff */
[----:B------:R-:W2:Y:S04]  /*02d0*/  LDS R11, [R3+0xc] ;  /* 0x00000c00030b7984 */ /* 0x000ea80000000800 */
[----:B------:R-:W1:Y:S01]  /*02e0*/  LDS R13, [R3+0x10] ;  /* 0x00001000030d7984 */ /* 0x000e620000000800 */
[----:B0-----:R-:W-:-:S04]  /*02f0*/  FFMA R0, R0, R0, RZ ;  /* 0x0000000000007223 */ /* 0x001fc800000000ff */
[----:B----4-:R-:W-:-:S04]  /*0300*/  FFMA R0, R7, R7, R0 ;  /* 0x0000000707007223 */ /* 0x010fc80000000000 */
[----:B-----5:R-:W-:-:S04]  /*0310*/  FFMA R0, R9, R9, R0 ;  /* 0x0000000909007223 */ /* 0x020fc80000000000 */
[----:B--2---:R-:W-:-:S04]  /*0320*/  FFMA R0, R11, R11, R0 ;  /* 0x0000000b0b007223 */ /* 0x004fc80000000000 */
[----:B-1----:R-:W-:-:S04]  /*0330*/  FFMA R0, R13, R13, R0 ;  /* 0x0000000d0d007223 */ /* 0x002fc80000000000 */
[----:B------:R-:W-:-:S05]  /*0340*/  FFMA R0, R0, R5, 1 ;  /* 0x3f80000000007423 */ /* 0x000fca0000000005 */
[----:B------:R-:W-:-:S13]  /*0350*/  FSETP.GEU.AND P0, PT, |R0|, 1.175494350822287508e-38, PT ;  /* 0x008000000000780b */ /* 0x000fda0003f0e200 */
[----:B------:R-:W-:-:S04]  /*0360*/  @!P0 FMUL R0, R0, 16777216 ;  /* 0x4b80000000008820 */ /* 0x000fc80000400000 */
[----:B------:R-:W0:Y:S02]  /*0370*/  MUFU.LG2 R4, R0 ;  /* 0x0000000000047308 */ /* 0x000e240000000c00 */
[----:B0-----:R-:W-:-:S04]  /*0380*/  @!P0 FADD R4, R4, -24 ;  /* 0xc1c0000004048421 */ /* 0x001fc80000000000 */
[----:B------:R-:W-:-:S04]  /*0390*/  FMUL R4, R4, 0.69314718246459960938 ;  /* 0x3f31721804047820 */ /* 0x000fc80000400000 */
[----:B------:R-:W-:-:S04]  /*03a0*/  FMUL R4, R4, 0.75 ;  /* 0x3f40000004047820 */ /* 0x000fc80000400000 */
[----:B------:R-:W-:Y:S02]  /*03b0*/  FMUL R6, R4, 1.4426950216293334961 ;  /* 0x3fb8aa3b04067820 */ /* 0x000fe40000400000 */
[----:B------:R-:W0:Y:S03]  /*03c0*/  LDC.64 R4, c[0x0][0x388] ;  /* 0x0000e200ff047b82 */ /* 0x000e260000000a00 */
[----:B------:R-:W-:-:S13]  /*03d0*/  FSETP.GEU.AND P0, PT, R6, -126, PT ;  /* 0xc2fc00000600780b */ /* 0x000fda0003f0e000 */
[----:B------:R-:W-:-:S04]  /*03e0*/  @!P0 FMUL R6, R6, 0.5 ;  /* 0x3f00000006068820 */ /* 0x000fc80000400000 */
[----:B------:R-:W1:Y:S01]  /*03f0*/  MUFU.EX2 R7, R6 ;  /* 0x0000000600077308 */ /* 0x000e620000000800 */
[----:B0-----:R-:W-:-:S04]  /*0400*/  IMAD.WIDE R2, R2, 0x4, R4 ;  /* 0x0000000402027825 */ /* 0x001fc800078e0204 */
[----:B-1----:R-:W-:-:S05]  /*0410*/  @!P0 FMUL R7, R7, R7 ;  /* 0x0000000707078220 */ /* 0x002fca0000400000 */
[----:B------:R-:W-:-:S13]  /*0420*/  FSETP.GEU.AND P0, PT, R7, 1.175494350822287508e-38, PT ;  /* 0x008000000700780b */ /* 0x000fda0003f0e000 */
[----:B------:R-:W-:-:S06]  /*0430*/  @!P0 FMUL R7, R7, 16777216 ;  /* 0x4b80000007078820 */ /* 0x000fcc0000400000 */
[----:B------:R-:W0:Y:S01]  /*0440*/  MUFU.RCP R7, R7 ;  /* 0x0000000700077308 */ /* 0x000e220000001000 */
[----:B---3--:R-:W-:-:S04]  /*0450*/  @!P0 FMUL R8, R8, 16777216 ;  /* 0x4b80000008088820 */ /* 0x008fc80000400000 */
[----:B0-----:R-:W-:-:S05]  /*0460*/  FMUL R5, R7, R8 ;  /* 0x0000000807057220 */ /* 0x001fca0000400000 */
[----:B------:R-:W-:Y:S01]  /*0470*/  STG.E desc[UR6][R2.64], R5 ;  /* 0x0000000502007986 */ /* 0x000fe2000c101906 */
[----:B------:R-:W-:Y:S05]  /*0480*/  EXIT ;  /* 0x000000000000794d */ /* 0x000fea0003800000 */
.L_x_3:
[----:B------:R-:W-:-:S00]  /*0490*/  BRA `(.L_x_3) ;  /* 0xfffffffc00fc7947 */ /* 0x000fc0000383ffff */
[----:B------:R-:W-:-:S00]  /*04a0*/  NOP ;  /* 0x0000000000007918 */ /* 0x000fc00000000000 */
        /* <DEDUP_REMOVED lines=13> */
.L_x_4:


//--------------------- .nv.shared._Z10lrn_kernelPKfPfi --------------------------
	.section	.nv.shared._Z10lrn_kernelPKfPfi,"aw",@nobits
	.sectionflags	@""
	.align	16
	.zero		1024


//--------------------- .nv.shared.reserved.0     --------------------------
	.section	.nv.shared.reserved.0,"aw",@nobits
	.weak		__nv_reservedSMEM_offset_0_alias
	.size		__nv_reservedSMEM_offset_0_alias, 0, 64
	.other		__nv_reservedSMEM_offset_0_alias,@"STO_CUDA_RESERVED_SHARED STV_DEFAULT"
__nv_reservedSMEM_offset_0_alias:
	.zero		0
	.zero		64


//--------------------- .nv.constant0._Z10lrn_kernelPKfPfi --------------------------
	.section	.nv.constant0._Z10lrn_kernelPKfPfi,"a",@progbits
	.sectionflags	@""
	.align	4
.nv.constant0._Z10lrn_kernelPKfPfi:
	.zero		916


//--------------------- SYMBOLS --------------------------

	.type		.nv.reservedSmem.offset0,@object
	.size		.nv.reservedSmem.offset0,0x4
	.type		.nv.reservedSmem.cap,@object
	.size		.nv.reservedSmem.cap,0x4
